//
// Generated by NVIDIA NVVM Compiler
//
// Compiler Build ID: CL-36424714
// Cuda compilation tools, release 13.0, V13.0.88
// Based on NVVM 20.0.0
//

.version 9.0
.target sm_100
.address_size 64

	// .globl	_Z17matrixMultiplyRowPiS_S_

.visible .entry _Z17matrixMultiplyRowPiS_S_(
	.param .u64 .ptr .align 1 _Z17matrixMultiplyRowPiS_S__param_0,
	.param .u64 .ptr .align 1 _Z17matrixMultiplyRowPiS_S__param_1,
	.param .u64 .ptr .align 1 _Z17matrixMultiplyRowPiS_S__param_2
)
{
	.reg .b32 	%r<17>;
	.reg .b64 	%rd<13>;

	ld.param.u64 	%rd1, [_Z17matrixMultiplyRowPiS_S__param_0];
	ld.param.u64 	%rd2, [_Z17matrixMultiplyRowPiS_S__param_1];
	ld.param.u64 	%rd3, [_Z17matrixMultiplyRowPiS_S__param_2];
	mov.u32 	%r1, %ctaid.x;
	shl.b32 	%r2, %r1, 2;
	mov.u32 	%r3, %tid.x;
	cvta.to.global.u64 	%rd4, %rd1;
	cvta.to.global.u64 	%rd5, %rd2;
	mul.wide.u32 	%rd6, %r2, 4;
	add.s64 	%rd7, %rd4, %rd6;
	ld.global.u32 	%r4, [%rd7];
	mul.wide.u32 	%rd8, %r3, 4;
	add.s64 	%rd9, %rd5, %rd8;
	ld.global.u32 	%r5, [%rd9];
	mul.lo.s32 	%r6, %r5, %r4;
	ld.global.u32 	%r7, [%rd7+4];
	ld.global.u32 	%r8, [%rd9+16];
	mad.lo.s32 	%r9, %r8, %r7, %r6;
	ld.global.u32 	%r10, [%rd7+8];
	ld.global.u32 	%r11, [%rd9+32];
	mad.lo.s32 	%r12, %r11, %r10, %r9;
	ld.global.u32 	%r13, [%rd7+12];
	ld.global.u32 	%r14, [%rd9+48];
	mad.lo.s32 	%r15, %r14, %r13, %r12;
	cvta.to.global.u64 	%rd10, %rd3;
	add.s32 	%r16, %r2, %r3;
	mul.wide.u32 	%rd11, %r16, 4;
	add.s64 	%rd12, %rd10, %rd11;
	st.global.u32 	[%rd12], %r15;
	ret;

}


// ===== COMPILED SASS (sm_100) =====

	.target	sm_100

	.elftype	@"ET_EXEC"


//--------------------- .note.nv.tkinfo           --------------------------
	.section	.note.nv.tkinfo,"",@"SHT_NOTE"
	.sectionflags	@"SHF_NOTE_NV_TKINFO"
	.tkinfo
        /*0018*/ 	.word	0x00000002
        /*0030*/ 	.string	""
        /*0030*/ 	.string	"ptxas"
        /*0030*/ 	.string	"Cuda compilation tools, release 13.0, V13.0.88"
        /*0030*/ 	.string	"Build cuda_13.0.r13.0/compiler.36424714_0"
        /*0030*/ 	.string	"-arch sm_100 -m 64 "



//--------------------- .note.nv.cuinfo           --------------------------
	.section	.note.nv.cuinfo,"",@"SHT_NOTE"
	.sectionflags	@"SHF_NOTE_NV_CUINFO"
        /*0018*/ 	.short	0x0002
        /*001a*/ 	.short	0x0064
        /*001c*/ 	.short	0x0082
	.zero		2


//--------------------- .nv.info                  --------------------------
	.section	.nv.info,"",@"SHT_CUDA_INFO"
	.align	4


	//----- nvinfo : EIATTR_REGCOUNT
	.align		4
        /*0000*/ 	.byte	0x04, 0x2f
        /*0002*/ 	.short	(.L_1 - .L_0)
	.align		4
.L_0:
        /*0004*/ 	.word	index@(_Z17matrixMultiplyRowPiS_S_)
        /*0008*/ 	.word	0x00000014


	//----- nvinfo : EIATTR_FRAME_SIZE
	.align		4
.L_1:
        /*000c*/ 	.byte	0x04, 0x11
        /*000e*/ 	.short	(.L_3 - .L_2)
	.align		4
.L_2:
        /*0010*/ 	.word	index@(_Z17matrixMultiplyRowPiS_S_)
        /*0014*/ 	.word	0x00000000


	//----- nvinfo : EIATTR_MIN_STACK_SIZE
	.align		4
.L_3:
        /*0018*/ 	.byte	0x04, 0x12
        /*001a*/ 	.short	(.L_5 - .L_4)
	.align		4
.L_4:
        /*001c*/ 	.word	index@(_Z17matrixMultiplyRowPiS_S_)
        /*0020*/ 	.word	0x00000000
.L_5:


//--------------------- .nv.compat                --------------------------
	.section	.nv.compat,"",@"SHT_CUDA_COMPAT_INFO"
	.align	4
        /*0000*/ 	.byte	0x02, 0x09, 0x00, 0x00, 0x02, 0x02, 0x01, 0x00, 0x02, 0x05, 0x05, 0x00, 0x03, 0x07, 0x01, 0x01
        /*0010*/ 	.byte	0x02, 0x03, 0x00, 0x00, 0x02, 0x06, 0x01, 0x00, 0x04, 0x0b, 0x08, 0x00, 0x09, 0x00, 0x00, 0x00
        /*0020*/ 	.byte	0x00, 0x00, 0x00, 0x00


//--------------------- .nv.info._Z17matrixMultiplyRowPiS_S_ --------------------------
	.section	.nv.info._Z17matrixMultiplyRowPiS_S_,"",@"SHT_CUDA_INFO"
	.sectionflags	@""
	.align	4


	//----- nvinfo : EIATTR_CUDA_API_VERSION
	.align		4
        /*0000*/ 	.byte	0x04, 0x37
        /*0002*/ 	.short	(.L_7 - .L_6)
.L_6:
        /*0004*/ 	.word	0x00000082


	//----- nvinfo : EIATTR_KPARAM_INFO
	.align		4
.L_7:
        /*0008*/ 	.byte	0x04, 0x17
        /*000a*/ 	.short	(.L_9 - .L_8)
.L_8:
        /*000c*/ 	.word	0x00000000
        /*0010*/ 	.short	0x0002
        /*0012*/ 	.short	0x0010
        /*0014*/ 	.byte	0x00, 0xf5, 0x21, 0x00


	//----- nvinfo : EIATTR_KPARAM_INFO
	.align		4
.L_9:
        /*0018*/ 	.byte	0x04, 0x17
        /*001a*/ 	.short	(.L_11 - .L_10)
.L_10:
        /*001c*/ 	.word	0x00000000
        /*0020*/ 	.short	0x0001
        /*0022*/ 	.short	0x0008
        /*0024*/ 	.byte	0x00, 0xf5, 0x21, 0x00


	//----- nvinfo : EIATTR_KPARAM_INFO
	.align		4
.L_11:
        /*0028*/ 	.byte	0x04, 0x17
        /*002a*/ 	.short	(.L_13 - .L_12)
.L_12:
        /*002c*/ 	.word	0x00000000
        /*0030*/ 	.short	0x0000
        /*0032*/ 	.short	0x0000
        /*0034*/ 	.byte	0x00, 0xf5, 0x21, 0x00


	//----- nvinfo : EIATTR_SPARSE_MMA_MASK
	.align		4
.L_13:
        /*0038*/ 	.byte	0x03, 0x50
        /*003a*/ 	.short	0x0000


	//----- nvinfo : EIATTR_MAXREG_COUNT
	.align		4
        /*003c*/ 	.byte	0x03, 0x1b
        /*003e*/ 	.short	0x00ff


	//----- nvinfo : EIATTR_MERCURY_ISA_VERSION
	.align		4
        /*0040*/ 	.byte	0x03, 0x5f
        /*0042*/ 	.short	0x0101


	//----- nvinfo : EIATTR_VRC_CTA_INIT_COUNT
	.align		4
        /*0044*/ 	.byte	0x02, 0x4a
	.zero		1
	.zero		1


	//----- nvinfo : EIATTR_EXIT_INSTR_OFFSETS
	.align		4
        /*0048*/ 	.byte	0x04, 0x1c
        /*004a*/ 	.short	(.L_15 - .L_14)


	//   ....[0]....
.L_14:
        /*004c*/ 	.word	0x00000190


	//----- nvinfo : EIATTR_CBANK_PARAM_SIZE
	.align		4
.L_15:
        /*0050*/ 	.byte	0x03, 0x19
        /*0052*/ 	.short	0x0018


	//----- nvinfo : EIATTR_PARAM_CBANK
	.align		4
        /*0054*/ 	.byte	0x04, 0x0a
        /*0056*/ 	.short	(.L_17 - .L_16)
	.align		4
.L_16:
        /*0058*/ 	.word	index@(.nv.constant0._Z17matrixMultiplyRowPiS_S_)
        /*005c*/ 	.short	0x0380
        /*005e*/ 	.short	0x0018


	//----- nvinfo : EIATTR_SW_WAR
	.align		4
.L_17:
        /*0060*/ 	.byte	0x04, 0x36
        /*0062*/ 	.short	(.L_19 - .L_18)
.L_18:
        /*0064*/ 	.word	0x00000008
.L_19:


//--------------------- .nv.callgraph             --------------------------
	.section	.nv.callgraph,"",@"SHT_CUDA_CALLGRAPH"
	.align	4
	.sectionentsize	8
	.align		4
        /*0000*/ 	.word	0x00000000
	.align		4
        /*0004*/ 	.word	0xffffffff
	.align		4
        /*0008*/ 	.word	0x00000000
	.align		4
        /*000c*/ 	.word	0xfffffffe
	.align		4
        /*0010*/ 	.word	0x00000000
	.align		4
        /*0014*/ 	.word	0xfffffffd
	.align		4
        /*0018*/ 	.word	0x00000000
	.align		4
        /*001c*/ 	.word	0xfffffffc


//--------------------- .text._Z17matrixMultiplyRowPiS_S_ --------------------------
	.section	.text._Z17matrixMultiplyRowPiS_S_,"ax",@progbits
	.align	128
        .global         _Z17matrixMultiplyRowPiS_S_
        .type           _Z17matrixMultiplyRowPiS_S_,@function
        .size           _Z17matrixMultiplyRowPiS_S_,(.L_x_1 - _Z17matrixMultiplyRowPiS_S_)
        .other          _Z17matrixMultiplyRowPiS_S_,@"STO_CUDA_ENTRY STV_DEFAULT"
_Z17matrixMultiplyRowPiS_S_:
.text._Z17matrixMultiplyRowPiS_S_:
[----:B------:R-:W-:Y:S01]  /*0000*/  LDC R1, c[0x0][0x37c] ;  /* 0x0000df00ff017b82 */ /* 0x000fe20000000800 */
[----:B------:R-:W0:Y:S07]  /*0010*/  S2R R9, SR_CTAID.X ;  /* 0x0000000000097919 */ /* 0x000e2e0000002500 */
[----:B------:R-:W1:Y:S01]  /*0020*/  LDC.64 R6, c[0x0][0x388] ;  /* 0x0000e200ff067b82 */ /* 0x000e620000000a00 */
[----:B------:R-:W2:Y:S01]  /*0030*/  LDCU.64 UR4, c[0x0][0x358] ;  /* 0x00006b00ff0477ac */ /* 0x000ea20008000a00 */
[----:B------:R-:W1:Y:S06]  /*0040*/  S2R R14, SR_TID.X ;  /* 0x00000000000e7919 */ /* 0x000e6c0000002100 */
[----:B------:R-:W3:Y:S08]  /*0050*/  LDC.64 R4, c[0x0][0x380] ;  /* 0x0000e000ff047b82 */ /* 0x000ef00000000a00 */
[----:B------:R-:W4:Y:S01]  /*0060*/  LDC.64 R2, c[0x0][0x390] ;  /* 0x0000e400ff027b82 */ /* 0x000f220000000a00 */
[----:B0-----:R-:W-:Y:S01]  /*0070*/  SHF.L.U32 R9, R9, 0x2, RZ ;  /* 0x0000000209097819 */ /* 0x001fe200000006ff */
[----:B-1----:R-:W-:-:S04]  /*0080*/  IMAD.WIDE.U32 R6, R14, 0x4, R6 ;  /* 0x000000040e067825 */ /* 0x002fc800078e0006 */
[C---:B---3--:R-:W-:Y:S01]  /*0090*/  IMAD.WIDE.U32 R4, R9.reuse, 0x4, R4 ;  /* 0x0000000409047825 */ /* 0x048fe200078e0004 */
[----:B--2---:R-:W2:Y:S04]  /*00a0*/  LDG.E R11, desc[UR4][R6.64] ;  /* 0x00000004060b7981 */ /* 0x004ea8000c1e1900 */
[----:B------:R-:W2:Y:S04]  /*00b0*/  LDG.E R0, desc[UR4][R4.64] ;  /* 0x0000000404007981 */ /* 0x000ea8000c1e1900 */
[----:B------:R-:W3:Y:S04]  /*00c0*/  LDG.E R8, desc[UR4][R6.64+0x10] ;  /* 0x0000100406087981 */ /* 0x000ee8000c1e1900 */
[----:B------:R-:W3:Y:S04]  /*00d0*/  LDG.E R13, desc[UR4][R4.64+0x4] ;  /* 0x00000404040d7981 */ /* 0x000ee8000c1e1900 */
[----:B------:R-:W5:Y:S04]  /*00e0*/  LDG.E R10, desc[UR4][R6.64+0x20] ;  /* 0x00002004060a7981 */ /* 0x000f68000c1e1900 */
[----:B------:R-:W5:Y:S04]  /*00f0*/  LDG.E R15, desc[UR4][R4.64+0x8] ;  /* 0x00000804040f7981 */ /* 0x000f68000c1e1900 */
[----:B------:R-:W5:Y:S04]  /*0100*/  LDG.E R17, desc[UR4][R4.64+0xc] ;  /* 0x00000c0404117981 */ /* 0x000f68000c1e1900 */
[----:B------:R-:W5:Y:S01]  /*0110*/  LDG.E R12, desc[UR4][R6.64+0x30] ;  /* 0x00003004060c7981 */ /* 0x000f62000c1e1900 */
[----:B------:R-:W-:-:S05]  /*0120*/  IADD3 R9, PT, PT, R9, R14, RZ ;  /* 0x0000000e09097210 */ /* 0x000fca0007ffe0ff */
[----:B----4-:R-:W-:-:S04]  /*0130*/  IMAD.WIDE.U32 R2, R9, 0x4, R2 ;  /* 0x0000000409027825 */ /* 0x010fc800078e0002 */
[----:B--2---:R-:W-:-:S04]  /*0140*/  IMAD R0, R0, R11, RZ ;  /* 0x0000000b00007224 */ /* 0x004fc800078e02ff */
[----:B---3--:R-:W-:-:S04]  /*0150*/  IMAD R0, R13, R8, R0 ;  /* 0x000000080d007224 */ /* 0x008fc800078e0200 */
[----:B-----5:R-:W-:-:S04]  /*0160*/  IMAD R0, R15, R10, R0 ;  /* 0x0000000a0f007224 */ /* 0x020fc800078e0200 */
[----:B------:R-:W-:-:S05]  /*0170*/  IMAD R17, R17, R12, R0 ;  /* 0x0000000c11117224 */ /* 0x000fca00078e0200 */
[----:B------:R-:W-:Y:S01]  /*0180*/  STG.E desc[UR4][R2.64], R17 ;  /* 0x0000001102007986 */ /* 0x000fe2000c101904 */
[----:B------:R-:W-:Y:S05]  /*0190*/  EXIT ;  /* 0x000000000000794d */ /* 0x000fea0003800000 */
.L_x_0:
[----:B------:R-:W-:-:S00]  /*01a0*/  BRA `(.L_x_0) ;  /* 0xfffffffc00fc7947 */ /* 0x000fc0000383ffff */
[----:B------:R-:W-:-:S00]  /*01b0*/  NOP ;  /* 0x0000000000007918 */ /* 0x000fc00000000000 */
        /* <DEDUP_REMOVED lines=12> */
.L_x_1:


//--------------------- .nv.shared.reserved.0     --------------------------
	.section	.nv.shared.reserved.0,"aw",@nobits
	.weak		__nv_reservedSMEM_offset_0_alias
	.size		__nv_reservedSMEM_offset_0_alias, 0, 64
	.other		__nv_reservedSMEM_offset_0_alias,@"STO_CUDA_RESERVED_SHARED STV_DEFAULT"
__nv_reservedSMEM_offset_0_alias:
	.zero		0
	.zero		64


//--------------------- .nv.constant0._Z17matrixMultiplyRowPiS_S_ --------------------------
	.section	.nv.constant0._Z17matrixMultiplyRowPiS_S_,"a",@progbits
	.sectionflags	@""
	.align	4
.nv.constant0._Z17matrixMultiplyRowPiS_S_:
	.zero		920


//--------------------- SYMBOLS --------------------------

	.type		.nv.reservedSmem.offset0,@object
	.size		.nv.reservedSmem.offset0,0x4
